//
// Generated by NVIDIA NVVM Compiler
//
// Compiler Build ID: CL-36424714
// Cuda compilation tools, release 13.0, V13.0.88
// Based on NVVM 20.0.0
//

.version 9.0
.target sm_100
.address_size 64

	// .globl	_Z10sub_doubleiPdS_S_

.visible .entry _Z10sub_doubleiPdS_S_(
	.param .u32 _Z10sub_doubleiPdS_S__param_0,
	.param .u64 .ptr .align 1 _Z10sub_doubleiPdS_S__param_1,
	.param .u64 .ptr .align 1 _Z10sub_doubleiPdS_S__param_2,
	.param .u64 .ptr .align 1 _Z10sub_doubleiPdS_S__param_3
)
{
	.reg .pred 	%p<2>;
	.reg .b32 	%r<6>;
	.reg .b64 	%rd<11>;
	.reg .b64 	%fd<4>;

	ld.param.u32 	%r2, [_Z10sub_doubleiPdS_S__param_0];
	ld.param.u64 	%rd1, [_Z10sub_doubleiPdS_S__param_1];
	ld.param.u64 	%rd2, [_Z10sub_doubleiPdS_S__param_2];
	ld.param.u64 	%rd3, [_Z10sub_doubleiPdS_S__param_3];
	mov.u32 	%r3, %ctaid.x;
	mov.u32 	%r4, %ntid.x;
	mov.u32 	%r5, %tid.x;
	mad.lo.s32 	%r1, %r3, %r4, %r5;
	setp.ge.s32 	%p1, %r1, %r2;
	@%p1 bra 	$L__BB0_2;
	cvta.to.global.u64 	%rd4, %rd1;
	cvta.to.global.u64 	%rd5, %rd2;
	cvta.to.global.u64 	%rd6, %rd3;
	mul.wide.s32 	%rd7, %r1, 8;
	add.s64 	%rd8, %rd4, %rd7;
	ld.global.f64 	%fd1, [%rd8];
	add.s64 	%rd9, %rd5, %rd7;
	ld.global.f64 	%fd2, [%rd9];
	sub.f64 	%fd3, %fd1, %fd2;
	add.s64 	%rd10, %rd6, %rd7;
	st.global.f64 	[%rd10], %fd3;
$L__BB0_2:
	ret;

}


// ===== COMPILED SASS (sm_100) =====

	.target	sm_100

	.elftype	@"ET_EXEC"


//--------------------- .note.nv.tkinfo           --------------------------
	.section	.note.nv.tkinfo,"",@"SHT_NOTE"
	.sectionflags	@"SHF_NOTE_NV_TKINFO"
	.tkinfo
        /*0018*/ 	.word	0x00000002
        /*0030*/ 	.string	""
        /*0030*/ 	.string	"ptxas"
        /*0030*/ 	.string	"Cuda compilation tools, release 13.0, V13.0.88"
        /*0030*/ 	.string	"Build cuda_13.0.r13.0/compiler.36424714_0"
        /*0030*/ 	.string	"-arch sm_100 -m 64 "



//--------------------- .note.nv.cuinfo           --------------------------
	.section	.note.nv.cuinfo,"",@"SHT_NOTE"
	.sectionflags	@"SHF_NOTE_NV_CUINFO"
        /*0018*/ 	.short	0x0002
        /*001a*/ 	.short	0x0064
        /*001c*/ 	.short	0x0082
	.zero		2


//--------------------- .nv.info                  --------------------------
	.section	.nv.info,"",@"SHT_CUDA_INFO"
	.align	4


	//----- nvinfo : EIATTR_REGCOUNT
	.align		4
        /*0000*/ 	.byte	0x04, 0x2f
        /*0002*/ 	.short	(.L_1 - .L_0)
	.align		4
.L_0:
        /*0004*/ 	.word	index@(_Z10sub_doubleiPdS_S_)
        /*0008*/ 	.word	0x0000000e


	//----- nvinfo : EIATTR_FRAME_SIZE
	.align		4
.L_1:
        /*000c*/ 	.byte	0x04, 0x11
        /*000e*/ 	.short	(.L_3 - .L_2)
	.align		4
.L_2:
        /*0010*/ 	.word	index@(_Z10sub_doubleiPdS_S_)
        /*0014*/ 	.word	0x00000000


	//----- nvinfo : EIATTR_MIN_STACK_SIZE
	.align		4
.L_3:
        /*0018*/ 	.byte	0x04, 0x12
        /*001a*/ 	.short	(.L_5 - .L_4)
	.align		4
.L_4:
        /*001c*/ 	.word	index@(_Z10sub_doubleiPdS_S_)
        /*0020*/ 	.word	0x00000000
.L_5:


//--------------------- .nv.compat                --------------------------
	.section	.nv.compat,"",@"SHT_CUDA_COMPAT_INFO"
	.align	4
        /*0000*/ 	.byte	0x02, 0x09, 0x00, 0x00, 0x02, 0x02, 0x01, 0x00, 0x02, 0x05, 0x05, 0x00, 0x03, 0x07, 0x01, 0x01
        /*0010*/ 	.byte	0x02, 0x03, 0x00, 0x00, 0x02, 0x06, 0x01, 0x00, 0x04, 0x0b, 0x08, 0x00, 0x01, 0x00, 0x00, 0x00
        /*0020*/ 	.byte	0x00, 0x00, 0x00, 0x00


//--------------------- .nv.info._Z10sub_doubleiPdS_S_ --------------------------
	.section	.nv.info._Z10sub_doubleiPdS_S_,"",@"SHT_CUDA_INFO"
	.sectionflags	@""
	.align	4


	//----- nvinfo : EIATTR_CUDA_API_VERSION
	.align		4
        /*0000*/ 	.byte	0x04, 0x37
        /*0002*/ 	.short	(.L_7 - .L_6)
.L_6:
        /*0004*/ 	.word	0x00000082


	//----- nvinfo : EIATTR_KPARAM_INFO
	.align		4
.L_7:
        /*0008*/ 	.byte	0x04, 0x17
        /*000a*/ 	.short	(.L_9 - .L_8)
.L_8:
        /*000c*/ 	.word	0x00000000
        /*0010*/ 	.short	0x0003
        /*0012*/ 	.short	0x0018
        /*0014*/ 	.byte	0x00, 0xf5, 0x21, 0x00


	//----- nvinfo : EIATTR_KPARAM_INFO
	.align		4
.L_9:
        /*0018*/ 	.byte	0x04, 0x17
        /*001a*/ 	.short	(.L_11 - .L_10)
.L_10:
        /*001c*/ 	.word	0x00000000
        /*0020*/ 	.short	0x0002
        /*0022*/ 	.short	0x0010
        /*0024*/ 	.byte	0x00, 0xf5, 0x21, 0x00


	//----- nvinfo : EIATTR_KPARAM_INFO
	.align		4
.L_11:
        /*0028*/ 	.byte	0x04, 0x17
        /*002a*/ 	.short	(.L_13 - .L_12)
.L_12:
        /*002c*/ 	.word	0x00000000
        /*0030*/ 	.short	0x0001
        /*0032*/ 	.short	0x0008
        /*0034*/ 	.byte	0x00, 0xf5, 0x21, 0x00


	//----- nvinfo : EIATTR_KPARAM_INFO
	.align		4
.L_13:
        /*0038*/ 	.byte	0x04, 0x17
        /*003a*/ 	.short	(.L_15 - .L_14)
.L_14:
        /*003c*/ 	.word	0x00000000
        /*0040*/ 	.short	0x0000
        /*0042*/ 	.short	0x0000
        /*0044*/ 	.byte	0x00, 0xf0, 0x11, 0x00


	//----- nvinfo : EIATTR_SPARSE_MMA_MASK
	.align		4
.L_15:
        /*0048*/ 	.byte	0x03, 0x50
        /*004a*/ 	.short	0x0000


	//----- nvinfo : EIATTR_MAXREG_COUNT
	.align		4
        /*004c*/ 	.byte	0x03, 0x1b
        /*004e*/ 	.short	0x00ff


	//----- nvinfo : EIATTR_MERCURY_ISA_VERSION
	.align		4
        /*0050*/ 	.byte	0x03, 0x5f
        /*0052*/ 	.short	0x0101


	//----- nvinfo : EIATTR_VRC_CTA_INIT_COUNT
	.align		4
        /*0054*/ 	.byte	0x02, 0x4a
	.zero		1
	.zero		1


	//----- nvinfo : EIATTR_EXIT_INSTR_OFFSETS
	.align		4
        /*0058*/ 	.byte	0x04, 0x1c
        /*005a*/ 	.short	(.L_17 - .L_16)


	//   ....[0]....
.L_16:
        /*005c*/ 	.word	0x00000070


	//   ....[1]....
        /*0060*/ 	.word	0x00000130


	//----- nvinfo : EIATTR_CBANK_PARAM_SIZE
	.align		4
.L_17:
        /*0064*/ 	.byte	0x03, 0x19
        /*0066*/ 	.short	0x0020


	//----- nvinfo : EIATTR_PARAM_CBANK
	.align		4
        /*0068*/ 	.byte	0x04, 0x0a
        /*006a*/ 	.short	(.L_19 - .L_18)
	.align		4
.L_18:
        /*006c*/ 	.word	index@(.nv.constant0._Z10sub_doubleiPdS_S_)
        /*0070*/ 	.short	0x0380
        /*0072*/ 	.short	0x0020


	//----- nvinfo : EIATTR_SW_WAR
	.align		4
.L_19:
        /*0074*/ 	.byte	0x04, 0x36
        /*0076*/ 	.short	(.L_21 - .L_20)
.L_20:
        /*0078*/ 	.word	0x00000008
.L_21:


//--------------------- .nv.callgraph             --------------------------
	.section	.nv.callgraph,"",@"SHT_CUDA_CALLGRAPH"
	.align	4
	.sectionentsize	8
	.align		4
        /*0000*/ 	.word	0x00000000
	.align		4
        /*0004*/ 	.word	0xffffffff
	.align		4
        /*0008*/ 	.word	0x00000000
	.align		4
        /*000c*/ 	.word	0xfffffffe
	.align		4
        /*0010*/ 	.word	0x00000000
	.align		4
        /*0014*/ 	.word	0xfffffffd
	.align		4
        /*0018*/ 	.word	0x00000000
	.align		4
        /*001c*/ 	.word	0xfffffffc


//--------------------- .text._Z10sub_doubleiPdS_S_ --------------------------
	.section	.text._Z10sub_doubleiPdS_S_,"ax",@progbits
	.align	128
        .global         _Z10sub_doubleiPdS_S_
        .type           _Z10sub_doubleiPdS_S_,@function
        .size           _Z10sub_doubleiPdS_S_,(.L_x_1 - _Z10sub_doubleiPdS_S_)
        .other          _Z10sub_doubleiPdS_S_,@"STO_CUDA_ENTRY STV_DEFAULT"
_Z10sub_doubleiPdS_S_:
.text._Z10sub_doubleiPdS_S_:
[----:B------:R-:W-:Y:S01]  /*0000*/  LDC R1, c[0x0][0x37c] ;  /* 0x0000df00ff017b82 */ /* 0x000fe20000000800 */
[----:B------:R-:W0:Y:S07]  /*0010*/  S2R R0, SR_TID.X ;  /* 0x0000000000007919 */ /* 0x000e2e0000002100 */
[----:B------:R-:W0:Y:S01]  /*0020*/  S2UR UR4, SR_CTAID.X ;  /* 0x00000000000479c3 */ /* 0x000e220000002500 */
[----:B------:R-:W1:Y:S07]  /*0030*/  LDCU UR5, c[0x0][0x380] ;  /* 0x00007000ff0577ac */ /* 0x000e6e0008000800 */
[----:B------:R-:W0:Y:S02]  /*0040*/  LDC R11, c[0x0][0x360] ;  /* 0x0000d800ff0b7b82 */ /* 0x000e240000000800 */
[----:B0-----:R-:W-:-:S05]  /*0050*/  IMAD R11, R11, UR4, R0 ;  /* 0x000000040b0b7c24 */ /* 0x001fca000f8e0200 */
[----:B-1----:R-:W-:-:S13]  /*0060*/  ISETP.GE.AND P0, PT, R11, UR5, PT ;  /* 0x000000050b007c0c */ /* 0x002fda000bf06270 */
[----:B------:R-:W-:Y:S05]  /*0070*/  @P0 EXIT ;  /* 0x000000000000094d */ /* 0x000fea0003800000 */
[----:B------:R-:W0:Y:S01]  /*0080*/  LDC.64 R2, c[0x0][0x388] ;  /* 0x0000e200ff027b82 */ /* 0x000e220000000a00 */
[----:B------:R-:W1:Y:S07]  /*0090*/  LDCU.64 UR4, c[0x0][0x358] ;  /* 0x00006b00ff0477ac */ /* 0x000e6e0008000a00 */
[----:B------:R-:W2:Y:S08]  /*00a0*/  LDC.64 R4, c[0x0][0x390] ;  /* 0x0000e400ff047b82 */ /* 0x000eb00000000a00 */
[----:B------:R-:W3:Y:S01]  /*00b0*/  LDC.64 R8, c[0x0][0x398] ;  /* 0x0000e600ff087b82 */ /* 0x000ee20000000a00 */
[----:B0-----:R-:W-:-:S06]  /*00c0*/  IMAD.WIDE R2, R11, 0x8, R2 ;  /* 0x000000080b027825 */ /* 0x001fcc00078e0202 */
[----:B-1----:R-:W4:Y:S01]  /*00d0*/  LDG.E.64 R2, desc[UR4][R2.64] ;  /* 0x0000000402027981 */ /* 0x002f22000c1e1b00 */
[----:B--2---:R-:W-:-:S06]  /*00e0*/  IMAD.WIDE R4, R11, 0x8, R4 ;  /* 0x000000080b047825 */ /* 0x004fcc00078e0204 */
[----:B------:R-:W4:Y:S01]  /*00f0*/  LDG.E.64 R4, desc[UR4][R4.64] ;  /* 0x0000000404047981 */ /* 0x000f22000c1e1b00 */
[----:B---3--:R-:W-:Y:S01]  /*0100*/  IMAD.WIDE R8, R11, 0x8, R8 ;  /* 0x000000080b087825 */ /* 0x008fe200078e0208 */
[----:B----4-:R-:W-:-:S07]  /*0110*/  DADD R6, R2, -R4 ;  /* 0x0000000002067229 */ /* 0x010fce0000000804 */
[----:B------:R-:W-:Y:S01]  /*0120*/  STG.E.64 desc[UR4][R8.64], R6 ;  /* 0x0000000608007986 */ /* 0x000fe2000c101b04 */
[----:B------:R-:W-:Y:S05]  /*0130*/  EXIT ;  /* 0x000000000000794d */ /* 0x000fea0003800000 */
.L_x_0:
[----:B------:R-:W-:-:S00]  /*0140*/  BRA `(.L_x_0) ;  /* 0xfffffffc00fc7947 */ /* 0x000fc0000383ffff */
[----:B------:R-:W-:-:S00]  /*0150*/  NOP ;  /* 0x0000000000007918 */ /* 0x000fc00000000000 */
        /* <DEDUP_REMOVED lines=10> */
.L_x_1:


//--------------------- .nv.shared.reserved.0     --------------------------
	.section	.nv.shared.reserved.0,"aw",@nobits
	.weak		__nv_reservedSMEM_offset_0_alias
	.size		__nv_reservedSMEM_offset_0_alias, 0, 64
	.other		__nv_reservedSMEM_offset_0_alias,@"STO_CUDA_RESERVED_SHARED STV_DEFAULT"
__nv_reservedSMEM_offset_0_alias:
	.zero		0
	.zero		64


//--------------------- .nv.constant0._Z10sub_doubleiPdS_S_ --------------------------
	.section	.nv.constant0._Z10sub_doubleiPdS_S_,"a",@progbits
	.sectionflags	@""
	.align	4
.nv.constant0._Z10sub_doubleiPdS_S_:
	.zero		928


//--------------------- SYMBOLS --------------------------

	.type		.nv.reservedSmem.offset0,@object
	.size		.nv.reservedSmem.offset0,0x4
